//
// Generated by NVIDIA NVVM Compiler
//
// Compiler Build ID: CL-36424714
// Cuda compilation tools, release 13.0, V13.0.88
// Based on NVVM 20.0.0
//

.version 9.0
.target sm_100
.address_size 64

	// .globl	_Z6kernelv
.global .align 4 .b8 c[1024];

.visible .entry _Z6kernelv()
{
	.reg .b32 	%r<2>;

	mov.b32 	%r1, 1065353216;
	st.global.u32 	[c], %r1;
	ret;

}


// ===== COMPILED SASS (sm_100) =====

	.target	sm_100

	.elftype	@"ET_EXEC"


//--------------------- .note.nv.tkinfo           --------------------------
	.section	.note.nv.tkinfo,"",@"SHT_NOTE"
	.sectionflags	@"SHF_NOTE_NV_TKINFO"
	.tkinfo
        /*0018*/ 	.word	0x00000002
        /*0030*/ 	.string	""
        /*0030*/ 	.string	"ptxas"
        /*0030*/ 	.string	"Cuda compilation tools, release 13.0, V13.0.88"
        /*0030*/ 	.string	"Build cuda_13.0.r13.0/compiler.36424714_0"
        /*0030*/ 	.string	"-arch sm_100 -m 64 "



//--------------------- .note.nv.cuinfo           --------------------------
	.section	.note.nv.cuinfo,"",@"SHT_NOTE"
	.sectionflags	@"SHF_NOTE_NV_CUINFO"
        /*0018*/ 	.short	0x0002
        /*001a*/ 	.short	0x0064
        /*001c*/ 	.short	0x0082
	.zero		2


//--------------------- .nv.info                  --------------------------
	.section	.nv.info,"",@"SHT_CUDA_INFO"
	.align	4


	//----- nvinfo : EIATTR_REGCOUNT
	.align		4
        /*0000*/ 	.byte	0x04, 0x2f
        /*0002*/ 	.short	(.L_2 - .L_1)
	.align		4
.L_1:
        /*0004*/ 	.word	index@(_Z6kernelv)
        /*0008*/ 	.word	0x00000008


	//----- nvinfo : EIATTR_FRAME_SIZE
	.align		4
.L_2:
        /*000c*/ 	.byte	0x04, 0x11
        /*000e*/ 	.short	(.L_4 - .L_3)
	.align		4
.L_3:
        /*0010*/ 	.word	index@(_Z6kernelv)
        /*0014*/ 	.word	0x00000000


	//----- nvinfo : EIATTR_MIN_STACK_SIZE
	.align		4
.L_4:
        /*0018*/ 	.byte	0x04, 0x12
        /*001a*/ 	.short	(.L_6 - .L_5)
	.align		4
.L_5:
        /*001c*/ 	.word	index@(_Z6kernelv)
        /*0020*/ 	.word	0x00000000
.L_6:


//--------------------- .nv.compat                --------------------------
	.section	.nv.compat,"",@"SHT_CUDA_COMPAT_INFO"
	.align	4
        /*0000*/ 	.byte	0x02, 0x09, 0x00, 0x00, 0x02, 0x02, 0x01, 0x00, 0x02, 0x05, 0x05, 0x00, 0x03, 0x07, 0x01, 0x01
        /*0010*/ 	.byte	0x02, 0x03, 0x00, 0x00, 0x02, 0x06, 0x01, 0x00, 0x04, 0x0b, 0x08, 0x00, 0x09, 0x00, 0x00, 0x00
        /*0020*/ 	.byte	0x00, 0x00, 0x00, 0x00


//--------------------- .nv.info._Z6kernelv       --------------------------
	.section	.nv.info._Z6kernelv,"",@"SHT_CUDA_INFO"
	.sectionflags	@""
	.align	4


	//----- nvinfo : EIATTR_CUDA_API_VERSION
	.align		4
        /*0000*/ 	.byte	0x04, 0x37
        /*0002*/ 	.short	(.L_8 - .L_7)
.L_7:
        /*0004*/ 	.word	0x00000082


	//----- nvinfo : EIATTR_SPARSE_MMA_MASK
	.align		4
.L_8:
        /*0008*/ 	.byte	0x03, 0x50
        /*000a*/ 	.short	0x0000


	//----- nvinfo : EIATTR_MAXREG_COUNT
	.align		4
        /*000c*/ 	.byte	0x03, 0x1b
        /*000e*/ 	.short	0x00ff


	//----- nvinfo : EIATTR_MERCURY_ISA_VERSION
	.align		4
        /*0010*/ 	.byte	0x03, 0x5f
        /*0012*/ 	.short	0x0101


	//----- nvinfo : EIATTR_VRC_CTA_INIT_COUNT
	.align		4
        /*0014*/ 	.byte	0x02, 0x4a
	.zero		1
	.zero		1


	//----- nvinfo : EIATTR_EXIT_INSTR_OFFSETS
	.align		4
        /*0018*/ 	.byte	0x04, 0x1c
        /*001a*/ 	.short	(.L_10 - .L_9)


	//   ....[0]....
.L_9:
        /*001c*/ 	.word	0x00000050


	//----- nvinfo : EIATTR_SW_WAR
	.align		4
.L_10:
        /*0020*/ 	.byte	0x04, 0x36
        /*0022*/ 	.short	(.L_12 - .L_11)
.L_11:
        /*0024*/ 	.word	0x00000008
.L_12:


//--------------------- .nv.callgraph             --------------------------
	.section	.nv.callgraph,"",@"SHT_CUDA_CALLGRAPH"
	.align	4
	.sectionentsize	8
	.align		4
        /*0000*/ 	.word	0x00000000
	.align		4
        /*0004*/ 	.word	0xffffffff
	.align		4
        /*0008*/ 	.word	0x00000000
	.align		4
        /*000c*/ 	.word	0xfffffffe
	.align		4
        /*0010*/ 	.word	0x00000000
	.align		4
        /*0014*/ 	.word	0xfffffffd
	.align		4
        /*0018*/ 	.word	0x00000000
	.align		4
        /*001c*/ 	.word	0xfffffffc


//--------------------- .nv.constant4             --------------------------
	.section	.nv.constant4,"a",@progbits
	.align	8
	.align		8
.nv.constant4:
        /*0000*/ 	.dword	c


//--------------------- .text._Z6kernelv          --------------------------
	.section	.text._Z6kernelv,"ax",@progbits
	.align	128
        .global         _Z6kernelv
        .type           _Z6kernelv,@function
        .size           _Z6kernelv,(.L_x_1 - _Z6kernelv)
        .other          _Z6kernelv,@"STO_CUDA_ENTRY STV_DEFAULT"
_Z6kernelv:
.text._Z6kernelv:
[----:B------:R-:W-:Y:S08]  /*0000*/  LDC R1, c[0x0][0x37c] ;  /* 0x0000df00ff017b82 */ /* 0x000ff00000000800 */
[----:B------:R-:W0:Y:S01]  /*0010*/  LDC.64 R2, c[0x4][RZ] ;  /* 0x01000000ff027b82 */ /* 0x000e220000000a00 */
[----:B------:R-:W0:Y:S01]  /*0020*/  LDCU.64 UR4, c[0x0][0x358] ;  /* 0x00006b00ff0477ac */ /* 0x000e220008000a00 */
[----:B------:R-:W-:-:S05]  /*0030*/  HFMA2 R5, -RZ, RZ, 1.875, 0 ;  /* 0x3f800000ff057431 */ /* 0x000fca00000001ff */
[----:B0-----:R-:W-:Y:S01]  /*0040*/  STG.E desc[UR4][R2.64], R5 ;  /* 0x0000000502007986 */ /* 0x001fe2000c101904 */
[----:B------:R-:W-:Y:S05]  /*0050*/  EXIT ;  /* 0x000000000000794d */ /* 0x000fea0003800000 */
.L_x_0:
[----:B------:R-:W-:-:S00]  /*0060*/  BRA `(.L_x_0) ;  /* 0xfffffffc00fc7947 */ /* 0x000fc0000383ffff */
[----:B------:R-:W-:-:S00]  /*0070*/  NOP ;  /* 0x0000000000007918 */ /* 0x000fc00000000000 */
        /* <DEDUP_REMOVED lines=8> */
.L_x_1:


//--------------------- .nv.shared.reserved.0     --------------------------
	.section	.nv.shared.reserved.0,"aw",@nobits
	.weak		__nv_reservedSMEM_offset_0_alias
	.size		__nv_reservedSMEM_offset_0_alias, 0, 64
	.other		__nv_reservedSMEM_offset_0_alias,@"STO_CUDA_RESERVED_SHARED STV_DEFAULT"
__nv_reservedSMEM_offset_0_alias:
	.zero		0
	.zero		64


//--------------------- .nv.global                --------------------------
	.section	.nv.global,"aw",@nobits
	.align	4
.nv.global:
	.type		c,@object
	.size		c,(.L_0 - c)
c:
	.zero		1024
.L_0:


//--------------------- .nv.constant0._Z6kernelv  --------------------------
	.section	.nv.constant0._Z6kernelv,"a",@progbits
	.sectionflags	@""
	.align	4
.nv.constant0._Z6kernelv:
	.zero		896


//--------------------- SYMBOLS --------------------------

	.type		.nv.reservedSmem.offset0,@object
	.size		.nv.reservedSmem.offset0,0x4
